//
// Generated by NVIDIA NVVM Compiler
//
// Compiler Build ID: CL-36424714
// Cuda compilation tools, release 13.0, V13.0.88
// Based on NVVM 20.0.0
//

.version 9.0
.target sm_100
.address_size 64

	// .globl	_Z15gridStrideCheckPii

.visible .entry _Z15gridStrideCheckPii(
	.param .u64 .ptr .align 1 _Z15gridStrideCheckPii_param_0,
	.param .u32 _Z15gridStrideCheckPii_param_1
)
{
	.reg .pred 	%p<7>;
	.reg .b32 	%r<33>;
	.reg .b64 	%rd<11>;

	ld.param.u64 	%rd2, [_Z15gridStrideCheckPii_param_0];
	ld.param.u32 	%r12, [_Z15gridStrideCheckPii_param_1];
	cvta.to.global.u64 	%rd1, %rd2;
	mov.u32 	%r13, %ctaid.x;
	mov.u32 	%r14, %ntid.x;
	mov.u32 	%r15, %tid.x;
	mad.lo.s32 	%r31, %r13, %r14, %r15;
	mov.u32 	%r16, %nctaid.x;
	mul.lo.s32 	%r2, %r16, %r14;
	setp.ge.s32 	%p1, %r31, %r12;
	@%p1 bra 	$L__BB0_7;
	add.s32 	%r17, %r31, %r2;
	max.s32 	%r18, %r12, %r17;
	setp.lt.s32 	%p2, %r17, %r12;
	selp.u32 	%r19, 1, 0, %p2;
	add.s32 	%r20, %r17, %r19;
	sub.s32 	%r21, %r18, %r20;
	div.u32 	%r22, %r21, %r2;
	add.s32 	%r3, %r22, %r19;
	and.b32  	%r23, %r3, 3;
	setp.eq.s32 	%p3, %r23, 3;
	@%p3 bra 	$L__BB0_4;
	add.s32 	%r24, %r3, 1;
	and.b32  	%r25, %r24, 3;
	neg.s32 	%r29, %r25;
$L__BB0_3:
	.pragma "nounroll";
	mul.wide.s32 	%rd3, %r31, 4;
	add.s64 	%rd4, %rd1, %rd3;
	mov.b32 	%r26, 1;
	st.global.u32 	[%rd4], %r26;
	add.s32 	%r31, %r31, %r2;
	add.s32 	%r29, %r29, 1;
	setp.ne.s32 	%p4, %r29, 0;
	@%p4 bra 	$L__BB0_3;
$L__BB0_4:
	setp.lt.u32 	%p5, %r3, 3;
	@%p5 bra 	$L__BB0_7;
	mul.wide.s32 	%rd7, %r2, 4;
	shl.b32 	%r28, %r2, 2;
$L__BB0_6:
	mul.wide.s32 	%rd5, %r31, 4;
	add.s64 	%rd6, %rd1, %rd5;
	mov.b32 	%r27, 1;
	st.global.u32 	[%rd6], %r27;
	add.s64 	%rd8, %rd6, %rd7;
	st.global.u32 	[%rd8], %r27;
	add.s64 	%rd9, %rd8, %rd7;
	st.global.u32 	[%rd9], %r27;
	add.s64 	%rd10, %rd9, %rd7;
	st.global.u32 	[%rd10], %r27;
	add.s32 	%r31, %r28, %r31;
	setp.lt.s32 	%p6, %r31, %r12;
	@%p6 bra 	$L__BB0_6;
$L__BB0_7:
	ret;

}


// ===== COMPILED SASS (sm_100) =====

	.target	sm_100

	.elftype	@"ET_EXEC"


//--------------------- .note.nv.tkinfo           --------------------------
	.section	.note.nv.tkinfo,"",@"SHT_NOTE"
	.sectionflags	@"SHF_NOTE_NV_TKINFO"
	.tkinfo
        /*0018*/ 	.word	0x00000002
        /*0030*/ 	.string	""
        /*0030*/ 	.string	"ptxas"
        /*0030*/ 	.string	"Cuda compilation tools, release 13.0, V13.0.88"
        /*0030*/ 	.string	"Build cuda_13.0.r13.0/compiler.36424714_0"
        /*0030*/ 	.string	"-arch sm_100 -m 64 "



//--------------------- .note.nv.cuinfo           --------------------------
	.section	.note.nv.cuinfo,"",@"SHT_NOTE"
	.sectionflags	@"SHF_NOTE_NV_CUINFO"
        /*0018*/ 	.short	0x0002
        /*001a*/ 	.short	0x0064
        /*001c*/ 	.short	0x0082
	.zero		2


//--------------------- .nv.info                  --------------------------
	.section	.nv.info,"",@"SHT_CUDA_INFO"
	.align	4


	//----- nvinfo : EIATTR_REGCOUNT
	.align		4
        /*0000*/ 	.byte	0x04, 0x2f
        /*0002*/ 	.short	(.L_1 - .L_0)
	.align		4
.L_0:
        /*0004*/ 	.word	index@(_Z15gridStrideCheckPii)
        /*0008*/ 	.word	0x00000012


	//----- nvinfo : EIATTR_FRAME_SIZE
	.align		4
.L_1:
        /*000c*/ 	.byte	0x04, 0x11
        /*000e*/ 	.short	(.L_3 - .L_2)
	.align		4
.L_2:
        /*0010*/ 	.word	index@(_Z15gridStrideCheckPii)
        /*0014*/ 	.word	0x00000000


	//----- nvinfo : EIATTR_MIN_STACK_SIZE
	.align		4
.L_3:
        /*0018*/ 	.byte	0x04, 0x12
        /*001a*/ 	.short	(.L_5 - .L_4)
	.align		4
.L_4:
        /*001c*/ 	.word	index@(_Z15gridStrideCheckPii)
        /*0020*/ 	.word	0x00000000
.L_5:


//--------------------- .nv.compat                --------------------------
	.section	.nv.compat,"",@"SHT_CUDA_COMPAT_INFO"
	.align	4
        /*0000*/ 	.byte	0x02, 0x09, 0x00, 0x00, 0x02, 0x02, 0x01, 0x00, 0x02, 0x05, 0x05, 0x00, 0x03, 0x07, 0x01, 0x01
        /*0010*/ 	.byte	0x02, 0x03, 0x00, 0x00, 0x02, 0x06, 0x01, 0x00, 0x04, 0x0b, 0x08, 0x00, 0x09, 0x00, 0x00, 0x00
        /*0020*/ 	.byte	0x00, 0x00, 0x00, 0x00


//--------------------- .nv.info._Z15gridStrideCheckPii --------------------------
	.section	.nv.info._Z15gridStrideCheckPii,"",@"SHT_CUDA_INFO"
	.sectionflags	@""
	.align	4


	//----- nvinfo : EIATTR_CUDA_API_VERSION
	.align		4
        /*0000*/ 	.byte	0x04, 0x37
        /*0002*/ 	.short	(.L_7 - .L_6)
.L_6:
        /*0004*/ 	.word	0x00000082


	//----- nvinfo : EIATTR_KPARAM_INFO
	.align		4
.L_7:
        /*0008*/ 	.byte	0x04, 0x17
        /*000a*/ 	.short	(.L_9 - .L_8)
.L_8:
        /*000c*/ 	.word	0x00000000
        /*0010*/ 	.short	0x0001
        /*0012*/ 	.short	0x0008
        /*0014*/ 	.byte	0x00, 0xf0, 0x11, 0x00


	//----- nvinfo : EIATTR_KPARAM_INFO
	.align		4
.L_9:
        /*0018*/ 	.byte	0x04, 0x17
        /*001a*/ 	.short	(.L_11 - .L_10)
.L_10:
        /*001c*/ 	.word	0x00000000
        /*0020*/ 	.short	0x0000
        /*0022*/ 	.short	0x0000
        /*0024*/ 	.byte	0x00, 0xf5, 0x21, 0x00


	//----- nvinfo : EIATTR_SPARSE_MMA_MASK
	.align		4
.L_11:
        /*0028*/ 	.byte	0x03, 0x50
        /*002a*/ 	.short	0x0000


	//----- nvinfo : EIATTR_MAXREG_COUNT
	.align		4
        /*002c*/ 	.byte	0x03, 0x1b
        /*002e*/ 	.short	0x00ff


	//----- nvinfo : EIATTR_MERCURY_ISA_VERSION
	.align		4
        /*0030*/ 	.byte	0x03, 0x5f
        /*0032*/ 	.short	0x0101


	//----- nvinfo : EIATTR_VRC_CTA_INIT_COUNT
	.align		4
        /*0034*/ 	.byte	0x02, 0x4a
	.zero		1
	.zero		1


	//----- nvinfo : EIATTR_EXIT_INSTR_OFFSETS
	.align		4
        /*0038*/ 	.byte	0x04, 0x1c
        /*003a*/ 	.short	(.L_13 - .L_12)


	//   ....[0]....
.L_12:
        /*003c*/ 	.word	0x00000090


	//   ....[1]....
        /*0040*/ 	.word	0x00000340


	//   ....[2]....
        /*0044*/ 	.word	0x00000420


	//----- nvinfo : EIATTR_CRS_STACK_SIZE
	.align		4
.L_13:
        /*0048*/ 	.byte	0x04, 0x1e
        /*004a*/ 	.short	(.L_15 - .L_14)
.L_14:
        /*004c*/ 	.word	0x00000000


	//----- nvinfo : EIATTR_CBANK_PARAM_SIZE
	.align		4
.L_15:
        /*0050*/ 	.byte	0x03, 0x19
        /*0052*/ 	.short	0x000c


	//----- nvinfo : EIATTR_PARAM_CBANK
	.align		4
        /*0054*/ 	.byte	0x04, 0x0a
        /*0056*/ 	.short	(.L_17 - .L_16)
	.align		4
.L_16:
        /*0058*/ 	.word	index@(.nv.constant0._Z15gridStrideCheckPii)
        /*005c*/ 	.short	0x0380
        /*005e*/ 	.short	0x000c


	//----- nvinfo : EIATTR_SW_WAR
	.align		4
.L_17:
        /*0060*/ 	.byte	0x04, 0x36
        /*0062*/ 	.short	(.L_19 - .L_18)
.L_18:
        /*0064*/ 	.word	0x00000008
.L_19:


//--------------------- .nv.callgraph             --------------------------
	.section	.nv.callgraph,"",@"SHT_CUDA_CALLGRAPH"
	.align	4
	.sectionentsize	8
	.align		4
        /*0000*/ 	.word	0x00000000
	.align		4
        /*0004*/ 	.word	0xffffffff
	.align		4
        /*0008*/ 	.word	0x00000000
	.align		4
        /*000c*/ 	.word	0xfffffffe
	.align		4
        /*0010*/ 	.word	0x00000000
	.align		4
        /*0014*/ 	.word	0xfffffffd
	.align		4
        /*0018*/ 	.word	0x00000000
	.align		4
        /*001c*/ 	.word	0xfffffffc


//--------------------- .text._Z15gridStrideCheckPii --------------------------
	.section	.text._Z15gridStrideCheckPii,"ax",@progbits
	.align	128
        .global         _Z15gridStrideCheckPii
        .type           _Z15gridStrideCheckPii,@function
        .size           _Z15gridStrideCheckPii,(.L_x_5 - _Z15gridStrideCheckPii)
        .other          _Z15gridStrideCheckPii,@"STO_CUDA_ENTRY STV_DEFAULT"
_Z15gridStrideCheckPii:
.text._Z15gridStrideCheckPii:
[----:B------:R-:W-:Y:S01]  /*0000*/  LDC R1, c[0x0][0x37c] ;  /* 0x0000df00ff017b82 */ /* 0x000fe20000000800 */
[----:B------:R-:W0:Y:S07]  /*0010*/  S2R R3, SR_TID.X ;  /* 0x0000000000037919 */ /* 0x000e2e0000002100 */
[----:B------:R-:W0:Y:S01]  /*0020*/  S2UR UR4, SR_CTAID.X ;  /* 0x00000000000479c3 */ /* 0x000e220000002500 */
[----:B------:R-:W1:Y:S07]  /*0030*/  LDCU UR6, c[0x0][0x388] ;  /* 0x00007100ff0677ac */ /* 0x000e6e0008000800 */
[----:B------:R-:W0:Y:S01]  /*0040*/  LDC R0, c[0x0][0x360] ;  /* 0x0000d800ff007b82 */ /* 0x000e220000000800 */
[----:B------:R-:W2:Y:S01]  /*0050*/  LDCU UR5, c[0x0][0x370] ;  /* 0x00006e00ff0577ac */ /* 0x000ea20008000800 */
[----:B0-----:R-:W-:-:S02]  /*0060*/  IMAD R3, R0, UR4, R3 ;  /* 0x0000000400037c24 */ /* 0x001fc4000f8e0203 */
[----:B--2---:R-:W-:-:S03]  /*0070*/  IMAD R0, R0, UR5, RZ ;  /* 0x0000000500007c24 */ /* 0x004fc6000f8e02ff */
[----:B-1----:R-:W-:-:S13]  /*0080*/  ISETP.GE.AND P0, PT, R3, UR6, PT ;  /* 0x0000000603007c0c */ /* 0x002fda000bf06270 */
[----:B------:R-:W-:Y:S05]  /*0090*/  @P0 EXIT ;  /* 0x000000000000094d */ /* 0x000fea0003800000 */
[----:B------:R-:W0:Y:S01]  /*00a0*/  I2F.U32.RP R8, R0 ;  /* 0x0000000000087306 */ /* 0x000e220000209000 */
[C---:B------:R-:W-:Y:S01]  /*00b0*/  IADD3 R2, PT, PT, R0.reuse, R3, RZ ;  /* 0x0000000300027210 */ /* 0x040fe20007ffe0ff */
[----:B------:R-:W-:Y:S01]  /*00c0*/  IMAD.MOV R9, RZ, RZ, -R0 ;  /* 0x000000ffff097224 */ /* 0x000fe200078e0a00 */
[----:B------:R-:W-:Y:S01]  /*00d0*/  ISETP.NE.U32.AND P2, PT, R0, RZ, PT ;  /* 0x000000ff0000720c */ /* 0x000fe20003f45070 */
[----:B------:R-:W1:Y:S01]  /*00e0*/  LDCU.64 UR4, c[0x0][0x358] ;  /* 0x00006b00ff0477ac */ /* 0x000e620008000a00 */
[C---:B------:R-:W-:Y:S01]  /*00f0*/  ISETP.GE.AND P0, PT, R2.reuse, UR6, PT ;  /* 0x0000000602007c0c */ /* 0x040fe2000bf06270 */
[----:B------:R-:W-:Y:S01]  /*0100*/  BSSY.RECONVERGENT B0, `(.L_x_0) ;  /* 0x0000023000007945 */ /* 0x000fe20003800200 */
[----:B------:R-:W-:Y:S02]  /*0110*/  VIMNMX R7, PT, PT, R2, UR6, !PT ;  /* 0x0000000602077c48 */ /* 0x000fe4000ffe0100 */
[----:B------:R-:W-:-:S04]  /*0120*/  SEL R6, RZ, 0x1, P0 ;  /* 0x00000001ff067807 */ /* 0x000fc80000000000 */
[----:B------:R-:W-:Y:S01]  /*0130*/  IADD3 R7, PT, PT, R7, -R2, -R6 ;  /* 0x8000000207077210 */ /* 0x000fe20007ffe806 */
[----:B0-----:R-:W0:Y:S02]  /*0140*/  MUFU.RCP R8, R8 ;  /* 0x0000000800087308 */ /* 0x001e240000001000 */
[----:B0-----:R-:W-:-:S06]  /*0150*/  VIADD R4, R8, 0xffffffe ;  /* 0x0ffffffe08047836 */ /* 0x001fcc0000000000 */
[----:B------:R0:W2:Y:S02]  /*0160*/  F2I.FTZ.U32.TRUNC.NTZ R5, R4 ;  /* 0x0000000400057305 */ /* 0x0000a4000021f000 */
[----:B0-----:R-:W-:Y:S02]  /*0170*/  IMAD.MOV.U32 R4, RZ, RZ, RZ ;  /* 0x000000ffff047224 */ /* 0x001fe400078e00ff */
[----:B--2---:R-:W-:-:S04]  /*0180*/  IMAD R9, R9, R5, RZ ;  /* 0x0000000509097224 */ /* 0x004fc800078e02ff */
[----:B------:R-:W-:-:S06]  /*0190*/  IMAD.HI.U32 R8, R5, R9, R4 ;  /* 0x0000000905087227 */ /* 0x000fcc00078e0004 */
[----:B------:R-:W-:-:S04]  /*01a0*/  IMAD.HI.U32 R5, R8, R7, RZ ;  /* 0x0000000708057227 */ /* 0x000fc800078e00ff */
[----:B------:R-:W-:-:S04]  /*01b0*/  IMAD.MOV R2, RZ, RZ, -R5 ;  /* 0x000000ffff027224 */ /* 0x000fc800078e0a05 */
[----:B------:R-:W-:-:S05]  /*01c0*/  IMAD R7, R0, R2, R7 ;  /* 0x0000000200077224 */ /* 0x000fca00078e0207 */
[----:B------:R-:W-:-:S13]  /*01d0*/  ISETP.GE.U32.AND P0, PT, R7, R0, PT ;  /* 0x000000000700720c */ /* 0x000fda0003f06070 */
[----:B------:R-:W-:Y:S01]  /*01e0*/  @P0 IADD3 R7, PT, PT, -R0, R7, RZ ;  /* 0x0000000700070210 */ /* 0x000fe20007ffe1ff */
[----:B------:R-:W-:-:S03]  /*01f0*/  @P0 VIADD R5, R5, 0x1 ;  /* 0x0000000105050836 */ /* 0x000fc60000000000 */
[----:B------:R-:W-:-:S13]  /*0200*/  ISETP.GE.U32.AND P1, PT, R7, R0, PT ;  /* 0x000000000700720c */ /* 0x000fda0003f26070 */
[----:B------:R-:W-:Y:S02]  /*0210*/  @P1 IADD3 R5, PT, PT, R5, 0x1, RZ ;  /* 0x0000000105051810 */ /* 0x000fe40007ffe0ff */
[----:B------:R-:W-:-:S05]  /*0220*/  @!P2 LOP3.LUT R5, RZ, R0, RZ, 0x33, !PT ;  /* 0x00000000ff05a212 */ /* 0x000fca00078e33ff */
[----:B------:R-:W-:-:S05]  /*0230*/  IMAD.IADD R2, R6, 0x1, R5 ;  /* 0x0000000106027824 */ /* 0x000fca00078e0205 */
[C---:B------:R-:W-:Y:S02]  /*0240*/  LOP3.LUT R4, R2.reuse, 0x3, RZ, 0xc0, !PT ;  /* 0x0000000302047812 */ /* 0x040fe400078ec0ff */
[----:B------:R-:W-:Y:S02]  /*0250*/  ISETP.GE.U32.AND P1, PT, R2, 0x3, PT ;  /* 0x000000030200780c */ /* 0x000fe40003f26070 */
[----:B------:R-:W-:-:S13]  /*0260*/  ISETP.NE.AND P0, PT, R4, 0x3, PT ;  /* 0x000000030400780c */ /* 0x000fda0003f05270 */
[----:B-1----:R-:W-:Y:S05]  /*0270*/  @!P0 BRA `(.L_x_1) ;  /* 0x00000000002c8947 */ /* 0x002fea0003800000 */
[----:B------:R-:W0:Y:S01]  /*0280*/  LDC.64 R6, c[0x0][0x380] ;  /* 0x0000e000ff067b82 */ /* 0x000e220000000a00 */
[----:B------:R-:W-:Y:S01]  /*0290*/  IADD3 R2, PT, PT, R2, 0x1, RZ ;  /* 0x0000000102027810 */ /* 0x000fe20007ffe0ff */
[----:B------:R-:W-:-:S03]  /*02a0*/  IMAD.MOV.U32 R9, RZ, RZ, 0x1 ;  /* 0x00000001ff097424 */ /* 0x000fc600078e00ff */
[----:B------:R-:W-:-:S04]  /*02b0*/  LOP3.LUT R2, R2, 0x3, RZ, 0xc0, !PT ;  /* 0x0000000302027812 */ /* 0x000fc800078ec0ff */
[----:B------:R-:W-:-:S07]  /*02c0*/  IADD3 R2, PT, PT, -R2, RZ, RZ ;  /* 0x000000ff02027210 */ /* 0x000fce0007ffe1ff */
.L_x_2:
[----:B0-----:R-:W-:Y:S01]  /*02d0*/  IMAD.WIDE R4, R3, 0x4, R6 ;  /* 0x0000000403047825 */ /* 0x001fe200078e0206 */
[----:B------:R-:W-:-:S03]  /*02e0*/  IADD3 R3, PT, PT, R0, R3, RZ ;  /* 0x0000000300037210 */ /* 0x000fc60007ffe0ff */
[----:B------:R-:W-:Y:S01]  /*02f0*/  VIADD R2, R2, 0x1 ;  /* 0x0000000102027836 */ /* 0x000fe20000000000 */
[----:B------:R1:W-:Y:S04]  /*0300*/  STG.E desc[UR4][R4.64], R9 ;  /* 0x0000000904007986 */ /* 0x0003e8000c101904 */
[----:B------:R-:W-:-:S13]  /*0310*/  ISETP.NE.AND P0, PT, R2, RZ, PT ;  /* 0x000000ff0200720c */ /* 0x000fda0003f05270 */
[----:B-1----:R-:W-:Y:S05]  /*0320*/  @P0 BRA `(.L_x_2) ;  /* 0xfffffffc00e80947 */ /* 0x002fea000383ffff */
.L_x_1:
[----:B------:R-:W-:Y:S05]  /*0330*/  BSYNC.RECONVERGENT B0 ;  /* 0x0000000000007941 */ /* 0x000fea0003800200 */
.L_x_0:
[----:B------:R-:W-:Y:S05]  /*0340*/  @!P1 EXIT ;  /* 0x000000000000994d */ /* 0x000fea0003800000 */
[----:B------:R-:W0:Y:S01]  /*0350*/  LDC.64 R10, c[0x0][0x380] ;  /* 0x0000e000ff0a7b82 */ /* 0x000e220000000a00 */
[----:B------:R-:W-:-:S07]  /*0360*/  IMAD.MOV.U32 R15, RZ, RZ, 0x1 ;  /* 0x00000001ff0f7424 */ /* 0x000fce00078e00ff */
.L_x_3:
[----:B01----:R-:W-:Y:S01]  /*0370*/  IMAD.WIDE R12, R3, 0x4, R10 ;  /* 0x00000004030c7825 */ /* 0x003fe200078e020a */
[----:B------:R-:W-:-:S04]  /*0380*/  LEA R3, R0, R3, 0x2 ;  /* 0x0000000300037211 */ /* 0x000fc800078e10ff */
[----:B------:R1:W-:Y:S01]  /*0390*/  STG.E desc[UR4][R12.64], R15 ;  /* 0x0000000f0c007986 */ /* 0x0003e2000c101904 */
[----:B------:R-:W-:Y:S01]  /*03a0*/  IMAD.WIDE R4, R0, 0x4, R12 ;  /* 0x0000000400047825 */ /* 0x000fe200078e020c */
[----:B------:R-:W-:-:S04]  /*03b0*/  ISETP.GE.AND P0, PT, R3, UR6, PT ;  /* 0x0000000603007c0c */ /* 0x000fc8000bf06270 */
[----:B------:R1:W-:Y:S01]  /*03c0*/  STG.E desc[UR4][R4.64], R15 ;  /* 0x0000000f04007986 */ /* 0x0003e2000c101904 */
[----:B------:R-:W-:-:S05]  /*03d0*/  IMAD.WIDE R6, R0, 0x4, R4 ;  /* 0x0000000400067825 */ /* 0x000fca00078e0204 */
[----:B------:R1:W-:Y:S01]  /*03e0*/  STG.E desc[UR4][R6.64], R15 ;  /* 0x0000000f06007986 */ /* 0x0003e2000c101904 */
[----:B------:R-:W-:-:S05]  /*03f0*/  IMAD.WIDE R8, R0, 0x4, R6 ;  /* 0x0000000400087825 */ /* 0x000fca00078e0206 */
[----:B------:R1:W-:Y:S01]  /*0400*/  STG.E desc[UR4][R8.64], R15 ;  /* 0x0000000f08007986 */ /* 0x0003e2000c101904 */
[----:B------:R-:W-:Y:S05]  /*0410*/  @!P0 BRA `(.L_x_3) ;  /* 0xfffffffc00d48947 */ /* 0x000fea000383ffff */
[----:B------:R-:W-:Y:S05]  /*0420*/  EXIT ;  /* 0x000000000000794d */ /* 0x000fea0003800000 */
.L_x_4:
[----:B------:R-:W-:-:S00]  /*0430*/  BRA `(.L_x_4) ;  /* 0xfffffffc00fc7947 */ /* 0x000fc0000383ffff */
[----:B------:R-:W-:-:S00]  /*0440*/  NOP ;  /* 0x0000000000007918 */ /* 0x000fc00000000000 */
        /* <DEDUP_REMOVED lines=11> */
.L_x_5:


//--------------------- .nv.shared.reserved.0     --------------------------
	.section	.nv.shared.reserved.0,"aw",@nobits
	.weak		__nv_reservedSMEM_offset_0_alias
	.size		__nv_reservedSMEM_offset_0_alias, 0, 64
	.other		__nv_reservedSMEM_offset_0_alias,@"STO_CUDA_RESERVED_SHARED STV_DEFAULT"
__nv_reservedSMEM_offset_0_alias:
	.zero		0
	.zero		64


//--------------------- .nv.constant0._Z15gridStrideCheckPii --------------------------
	.section	.nv.constant0._Z15gridStrideCheckPii,"a",@progbits
	.sectionflags	@""
	.align	4
.nv.constant0._Z15gridStrideCheckPii:
	.zero		908


//--------------------- SYMBOLS --------------------------

	.type		.nv.reservedSmem.offset0,@object
	.size		.nv.reservedSmem.offset0,0x4
